//
// Generated by NVIDIA NVVM Compiler
//
// Compiler Build ID: CL-36424714
// Cuda compilation tools, release 13.0, V13.0.88
// Based on NVVM 20.0.0
//

.version 9.0
.target sm_100
.address_size 64

	// .globl	_Z10hello_cudav
.extern .func  (.param .b32 func_retval0) vprintf
(
	.param .b64 vprintf_param_0,
	.param .b64 vprintf_param_1
)
;
.global .align 1 .b8 $str[55] = {72, 101, 108, 108, 111, 32, 102, 114, 111, 109, 32, 71, 80, 85, 33, 32, 84, 104, 114, 101, 97, 100, 32, 37, 100, 32, 105, 110, 32, 66, 108, 111, 99, 107, 32, 37, 100, 32, 40, 71, 108, 111, 98, 97, 108, 32, 73, 68, 58, 32, 37, 100, 41, 10};

.visible .entry _Z10hello_cudav()
{
	.local .align 8 .b8 	__local_depot0[16];
	.reg .b64 	%SP;
	.reg .b64 	%SPL;
	.reg .b32 	%r<7>;
	.reg .b64 	%rd<5>;

	mov.u64 	%SPL, __local_depot0;
	cvta.local.u64 	%SP, %SPL;
	add.u64 	%rd1, %SP, 0;
	add.u64 	%rd2, %SPL, 0;
	mov.u32 	%r1, %tid.x;
	mov.u32 	%r2, %ctaid.x;
	mov.u32 	%r3, %ntid.x;
	mad.lo.s32 	%r4, %r2, %r3, %r1;
	st.local.v2.u32 	[%rd2], {%r1, %r2};
	st.local.u32 	[%rd2+8], %r4;
	mov.u64 	%rd3, $str;
	cvta.global.u64 	%rd4, %rd3;
	{ // callseq 0, 0
	.param .b64 param0;
	st.param.b64 	[param0], %rd4;
	.param .b64 param1;
	st.param.b64 	[param1], %rd1;
	.param .b32 retval0;
	call.uni (retval0), 
	vprintf, 
	(
	param0, 
	param1
	);
	ld.param.b32 	%r5, [retval0];
	} // callseq 0
	ret;

}


// ===== COMPILED SASS (sm_100) =====

	.target	sm_100

	.elftype	@"ET_EXEC"


//--------------------- .note.nv.tkinfo           --------------------------
	.section	.note.nv.tkinfo,"",@"SHT_NOTE"
	.sectionflags	@"SHF_NOTE_NV_TKINFO"
	.tkinfo
        /*0018*/ 	.word	0x00000002
        /*0030*/ 	.string	""
        /*0030*/ 	.string	"ptxas"
        /*0030*/ 	.string	"Cuda compilation tools, release 13.0, V13.0.88"
        /*0030*/ 	.string	"Build cuda_13.0.r13.0/compiler.36424714_0"
        /*0030*/ 	.string	"-arch sm_100 -m 64 "



//--------------------- .note.nv.cuinfo           --------------------------
	.section	.note.nv.cuinfo,"",@"SHT_NOTE"
	.sectionflags	@"SHF_NOTE_NV_CUINFO"
        /*0018*/ 	.short	0x0002
        /*001a*/ 	.short	0x0064
        /*001c*/ 	.short	0x0082
	.zero		2


//--------------------- .nv.info                  --------------------------
	.section	.nv.info,"",@"SHT_CUDA_INFO"
	.align	4


	//----- nvinfo : EIATTR_REGCOUNT
	.align		4
        /*0000*/ 	.byte	0x04, 0x2f
        /*0002*/ 	.short	(.L_2 - .L_1)
	.align		4
.L_1:
        /*0004*/ 	.word	index@(_Z10hello_cudav)
        /*0008*/ 	.word	0x00000018


	//----- nvinfo : EIATTR_FRAME_SIZE
	.align		4
.L_2:
        /*000c*/ 	.byte	0x04, 0x11
        /*000e*/ 	.short	(.L_4 - .L_3)
	.align		4
.L_3:
        /*0010*/ 	.word	index@(_Z10hello_cudav)
        /*0014*/ 	.word	0x00000010


	//----- nvinfo : EIATTR_MIN_STACK_SIZE
	.align		4
.L_4:
        /*0018*/ 	.byte	0x04, 0x12
        /*001a*/ 	.short	(.L_6 - .L_5)
	.align		4
.L_5:
        /*001c*/ 	.word	index@(_Z10hello_cudav)
        /*0020*/ 	.word	0x00000010
.L_6:


//--------------------- .nv.compat                --------------------------
	.section	.nv.compat,"",@"SHT_CUDA_COMPAT_INFO"
	.align	4
        /*0000*/ 	.byte	0x02, 0x09, 0x00, 0x00, 0x02, 0x02, 0x01, 0x00, 0x02, 0x05, 0x05, 0x00, 0x03, 0x07, 0x01, 0x01
        /*0010*/ 	.byte	0x02, 0x03, 0x00, 0x00, 0x02, 0x06, 0x01, 0x00, 0x04, 0x0b, 0x08, 0x00, 0x09, 0x00, 0x00, 0x00
        /*0020*/ 	.byte	0x00, 0x00, 0x00, 0x00


//--------------------- .nv.info._Z10hello_cudav  --------------------------
	.section	.nv.info._Z10hello_cudav,"",@"SHT_CUDA_INFO"
	.sectionflags	@""
	.align	4


	//----- nvinfo : EIATTR_CUDA_API_VERSION
	.align		4
        /*0000*/ 	.byte	0x04, 0x37
        /*0002*/ 	.short	(.L_8 - .L_7)
.L_7:
        /*0004*/ 	.word	0x00000082


	//----- nvinfo : EIATTR_SPARSE_MMA_MASK
	.align		4
.L_8:
        /*0008*/ 	.byte	0x03, 0x50
        /*000a*/ 	.short	0x0000


	//----- nvinfo : EIATTR_MAXREG_COUNT
	.align		4
        /*000c*/ 	.byte	0x03, 0x1b
        /*000e*/ 	.short	0x00ff


	//----- nvinfo : EIATTR_EXTERNS
	.align		4
        /*0010*/ 	.byte	0x04, 0x0f
        /*0012*/ 	.short	(.L_10 - .L_9)


	//   ....[0]....
	.align		4
.L_9:
        /*0014*/ 	.word	index@(vprintf)


	//----- nvinfo : EIATTR_MERCURY_ISA_VERSION
	.align		4
.L_10:
        /*0018*/ 	.byte	0x03, 0x5f
        /*001a*/ 	.short	0x0101


	//----- nvinfo : EIATTR_VRC_CTA_INIT_COUNT
	.align		4
        /*001c*/ 	.byte	0x02, 0x4a
	.zero		1
	.zero		1


	//----- nvinfo : EIATTR_SYSCALL_OFFSETS
	.align		4
        /*0020*/ 	.byte	0x04, 0x46
        /*0022*/ 	.short	(.L_12 - .L_11)


	//   ....[0]....
.L_11:
        /*0024*/ 	.word	0x00000120


	//----- nvinfo : EIATTR_EXIT_INSTR_OFFSETS
	.align		4
.L_12:
        /*0028*/ 	.byte	0x04, 0x1c
        /*002a*/ 	.short	(.L_14 - .L_13)


	//   ....[0]....
.L_13:
        /*002c*/ 	.word	0x00000130


	//----- nvinfo : EIATTR_SW_WAR
	.align		4
.L_14:
        /*0030*/ 	.byte	0x04, 0x36
        /*0032*/ 	.short	(.L_16 - .L_15)
.L_15:
        /*0034*/ 	.word	0x00000008
.L_16:


//--------------------- .nv.callgraph             --------------------------
	.section	.nv.callgraph,"",@"SHT_CUDA_CALLGRAPH"
	.align	4
	.sectionentsize	8
	.align		4
        /*0000*/ 	.word	0x00000000
	.align		4
        /*0004*/ 	.word	0xffffffff
	.align		4
        /*0008*/ 	.word	index@(_Z10hello_cudav)
	.align		4
        /*000c*/ 	.word	index@(vprintf)
	.align		4
        /*0010*/ 	.word	0x00000000
	.align		4
        /*0014*/ 	.word	0xfffffffe
	.align		4
        /*0018*/ 	.word	0x00000000
	.align		4
        /*001c*/ 	.word	0xfffffffd
	.align		4
        /*0020*/ 	.word	0x00000000
	.align		4
        /*0024*/ 	.word	0xfffffffc


//--------------------- .nv.constant4             --------------------------
	.section	.nv.constant4,"a",@progbits
	.align	8
	.align		8
.nv.constant4:
        /*0000*/ 	.dword	vprintf
	.align		8
        /*0008*/ 	.dword	$str


//--------------------- .text._Z10hello_cudav     --------------------------
	.section	.text._Z10hello_cudav,"ax",@progbits
	.align	128
        .global         _Z10hello_cudav
        .type           _Z10hello_cudav,@function
        .size           _Z10hello_cudav,(.L_x_2 - _Z10hello_cudav)
        .other          _Z10hello_cudav,@"STO_CUDA_ENTRY STV_DEFAULT"
_Z10hello_cudav:
.text._Z10hello_cudav:
[----:B------:R-:W0:Y:S01]  /*0000*/  LDC R1, c[0x0][0x37c] ;  /* 0x0000df00ff017b82 */ /* 0x000e220000000800 */
[----:B------:R-:W1:Y:S01]  /*0010*/  S2R R8, SR_TID.X ;  /* 0x0000000000087919 */ /* 0x000e620000002100 */
[----:B------:R-:W2:Y:S01]  /*0020*/  LDCU UR5, c[0x0][0x2fc] ;  /* 0x00005f80ff0577ac */ /* 0x000ea20008000800 */
[----:B------:R-:W-:Y:S01]  /*0030*/  MOV R2, 0x0 ;  /* 0x0000000000027802 */ /* 0x000fe20000000f00 */
[----:B0-----:R-:W-:Y:S01]  /*0040*/  VIADD R1, R1, 0xfffffff0 ;  /* 0xfffffff001017836 */ /* 0x001fe20000000000 */
[----:B------:R-:W1:Y:S01]  /*0050*/  S2R R9, SR_CTAID.X ;  /* 0x0000000000097919 */ /* 0x000e620000002500 */
[----:B------:R-:W1:Y:S03]  /*0060*/  LDCU UR6, c[0x0][0x360] ;  /* 0x00006c00ff0677ac */ /* 0x000e660008000800 */
[----:B------:R-:W0:Y:S01]  /*0070*/  LDC.64 R2, c[0x4][R2] ;  /* 0x0100000002027b82 */ /* 0x000e220000000a00 */
[----:B------:R-:W3:Y:S02]  /*0080*/  LDCU UR4, c[0x0][0x2f8] ;  /* 0x00005f00ff0477ac */ /* 0x000ee40008000800 */
[----:B---3--:R-:W-:-:S05]  /*0090*/  IADD3 R6, P0, PT, R1, UR4, RZ ;  /* 0x0000000401067c10 */ /* 0x008fca000ff1e0ff */
[----:B--2---:R-:W-:Y:S02]  /*00a0*/  IMAD.X R7, RZ, RZ, UR5, P0 ;  /* 0x00000005ff077e24 */ /* 0x004fe400080e06ff */
[----:B-1----:R-:W-:Y:S01]  /*00b0*/  IMAD R0, R9, UR6, R8 ;  /* 0x0000000609007c24 */ /* 0x002fe2000f8e0208 */
[----:B------:R1:W-:Y:S01]  /*00c0*/  STL.64 [R1], R8 ;  /* 0x0000000801007387 */ /* 0x0003e20000100a00 */
[----:B------:R-:W2:Y:S03]  /*00d0*/  LDCU.64 UR6, c[0x4][0x8] ;  /* 0x01000100ff0677ac */ /* 0x000ea60008000a00 */
[----:B------:R1:W-:Y:S01]  /*00e0*/  STL [R1+0x8], R0 ;  /* 0x0000080001007387 */ /* 0x0003e20000100800 */
[----:B--2---:R-:W-:Y:S01]  /*00f0*/  IMAD.U32 R4, RZ, RZ, UR6 ;  /* 0x00000006ff047e24 */ /* 0x004fe2000f8e00ff */
[----:B01----:R-:W-:-:S07]  /*0100*/  MOV R5, UR7 ;  /* 0x0000000700057c02 */ /* 0x003fce0008000f00 */
[----:B------:R-:W-:-:S07]  /*0110*/  LEPC R20, `(.L_x_0) ;  /* 0x000000001014794e */ /* 0x000fce0000000000 */
[----:B------:R-:W-:Y:S05]  /*0120*/  CALL.ABS.NOINC R2 ;  /* 0x0000000002007343 */ /* 0x000fea0003c00000 */
.L_x_0:
[----:B------:R-:W-:Y:S05]  /*0130*/  EXIT ;  /* 0x000000000000794d */ /* 0x000fea0003800000 */
.L_x_1:
[----:B------:R-:W-:-:S00]  /*0140*/  BRA `(.L_x_1) ;  /* 0xfffffffc00fc7947 */ /* 0x000fc0000383ffff */
[----:B------:R-:W-:-:S00]  /*0150*/  NOP ;  /* 0x0000000000007918 */ /* 0x000fc00000000000 */
        /* <DEDUP_REMOVED lines=10> */
.L_x_2:


//--------------------- .nv.global.init           --------------------------
	.section	.nv.global.init,"aw",@progbits
.nv.global.init:
	.type		$str,@object
	.size		$str,(.L_0 - $str)
$str:
        /*0000*/ 	.byte	0x48, 0x65, 0x6c, 0x6c, 0x6f, 0x20, 0x66, 0x72, 0x6f, 0x6d, 0x20, 0x47, 0x50, 0x55, 0x21, 0x20
        /*0010*/ 	.byte	0x54, 0x68, 0x72, 0x65, 0x61, 0x64, 0x20, 0x25, 0x64, 0x20, 0x69, 0x6e, 0x20, 0x42, 0x6c, 0x6f
        /*0020*/ 	.byte	0x63, 0x6b, 0x20, 0x25, 0x64, 0x20, 0x28, 0x47, 0x6c, 0x6f, 0x62, 0x61, 0x6c, 0x20, 0x49, 0x44
        /*0030*/ 	.byte	0x3a, 0x20, 0x25, 0x64, 0x29, 0x0a, 0x00
.L_0:


//--------------------- .nv.shared.reserved.0     --------------------------
	.section	.nv.shared.reserved.0,"aw",@nobits
	.weak		__nv_reservedSMEM_offset_0_alias
	.size		__nv_reservedSMEM_offset_0_alias, 0, 64
	.other		__nv_reservedSMEM_offset_0_alias,@"STO_CUDA_RESERVED_SHARED STV_DEFAULT"
__nv_reservedSMEM_offset_0_alias:
	.zero		0
	.zero		64


//--------------------- .nv.constant0._Z10hello_cudav --------------------------
	.section	.nv.constant0._Z10hello_cudav,"a",@progbits
	.sectionflags	@""
	.align	4
.nv.constant0._Z10hello_cudav:
	.zero		896


//--------------------- SYMBOLS --------------------------

	.type		.nv.reservedSmem.offset0,@object
	.size		.nv.reservedSmem.offset0,0x4
	.type		vprintf,@function
